	.headerflags	@"EF_CUDA_TEXMODE_UNIFIED EF_CUDA_64BIT_ADDRESS EF_CUDA_ACCELERATORS EF_CUDA_SM90 EF_CUDA_VIRTUAL_SM(EF_CUDA_SM90)"
	.elftype	@"ET_EXEC"


//--------------------- .nv.info                  --------------------------
	.section	.nv.info,"",@"SHT_CUDA_INFO"
	.align	4


	//----- nvinfo : EIATTR_REGCOUNT
	.align		4
        /*0000*/ 	.byte	0x04, 0x2f
        /*0002*/ 	.short	(.L_1 - .L_0)
	.align		4
.L_0:
        /*0004*/ 	.word	index@(triton_poi_fused_clone_0)
        /*0008*/ 	.word	0x0000000e


	//----- nvinfo : EIATTR_MIN_STACK_SIZE
	.align		4
.L_1:
        /*000c*/ 	.byte	0x04, 0x12
        /*000e*/ 	.short	(.L_3 - .L_2)
	.align		4
.L_2:
        /*0010*/ 	.word	index@(triton_poi_fused_clone_0)
        /*0014*/ 	.word	0x00000000


	//----- nvinfo : EIATTR_FRAME_SIZE
	.align		4
.L_3:
        /*0018*/ 	.byte	0x04, 0x11
        /*001a*/ 	.short	(.L_5 - .L_4)
	.align		4
.L_4:
        /*001c*/ 	.word	index@(triton_poi_fused_clone_0)
        /*0020*/ 	.word	0x00000000


	//----- nvinfo : EIATTR_MIN_STACK_SIZE
	.align		4
.L_5:
        /*0024*/ 	.byte	0x04, 0x12
        /*0026*/ 	.short	(.L_7 - .L_6)
	.align		4
.L_6:
        /*0028*/ 	.word	index@(triton_poi_fused_clone_0)
        /*002c*/ 	.word	0x00000000
.L_7:


//--------------------- .nv.info.triton_poi_fused_clone_0 --------------------------
	.section	.nv.info.triton_poi_fused_clone_0,"",@"SHT_CUDA_INFO"
	.sectionflags	@""
	.align	4


	//----- nvinfo : EIATTR_CUDA_API_VERSION
	.align		4
        /*0000*/ 	.byte	0x04, 0x37
        /*0002*/ 	.short	(.L_9 - .L_8)
.L_8:
        /*0004*/ 	.word	0x0000007c


	//----- nvinfo : EIATTR_KPARAM_INFO
	.align		4
.L_9:
        /*0008*/ 	.byte	0x04, 0x17
        /*000a*/ 	.short	(.L_11 - .L_10)
.L_10:
        /*000c*/ 	.word	0x00000000
        /*0010*/ 	.short	0x0002
        /*0012*/ 	.short	0x0010
        /*0014*/ 	.byte	0x00, 0xf0, 0x11, 0x00


	//----- nvinfo : EIATTR_KPARAM_INFO
	.align		4
.L_11:
        /*0018*/ 	.byte	0x04, 0x17
        /*001a*/ 	.short	(.L_13 - .L_12)
.L_12:
        /*001c*/ 	.word	0x00000000
        /*0020*/ 	.short	0x0001
        /*0022*/ 	.short	0x0008
        /*0024*/ 	.byte	0x00, 0xf4, 0x21, 0x00


	//----- nvinfo : EIATTR_KPARAM_INFO
	.align		4
.L_13:
        /*0028*/ 	.byte	0x04, 0x17
        /*002a*/ 	.short	(.L_15 - .L_14)
.L_14:
        /*002c*/ 	.word	0x00000000
        /*0030*/ 	.short	0x0000
        /*0032*/ 	.short	0x0000
        /*0034*/ 	.byte	0x00, 0xf4, 0x21, 0x00


	//----- nvinfo : EIATTR_SPARSE_MMA_MASK
	.align		4
.L_15:
        /*0038*/ 	.byte	0x03, 0x50
        /*003a*/ 	.short	0x0000


	//----- nvinfo : EIATTR_MAXREG_COUNT
	.align		4
        /*003c*/ 	.byte	0x03, 0x1b
        /*003e*/ 	.short	0x00ff


	//----- nvinfo : EIATTR_EXIT_INSTR_OFFSETS
	.align		4
        /*0040*/ 	.byte	0x04, 0x1c
        /*0042*/ 	.short	(.L_17 - .L_16)


	//   ....[0]....
.L_16:
        /*0044*/ 	.word	0x00000120


	//   ....[1]....
        /*0048*/ 	.word	0x00000140


	//----- nvinfo : EIATTR_REQNTID
	.align		4
.L_17:
        /*004c*/ 	.byte	0x04, 0x10
        /*004e*/ 	.short	(.L_19 - .L_18)
.L_18:
        /*0050*/ 	.word	0x00000020
        /*0054*/ 	.word	0x00000001
        /*0058*/ 	.word	0x00000001


	//----- nvinfo : EIATTR_CBANK_PARAM_SIZE
	.align		4
.L_19:
        /*005c*/ 	.byte	0x03, 0x19
        /*005e*/ 	.short	0x0014


	//----- nvinfo : EIATTR_PARAM_CBANK
	.align		4
        /*0060*/ 	.byte	0x04, 0x0a
        /*0062*/ 	.short	(.L_21 - .L_20)
	.align		4
.L_20:
        /*0064*/ 	.word	index@(.nv.constant0.triton_poi_fused_clone_0)
        /*0068*/ 	.short	0x0210
        /*006a*/ 	.short	0x0014


	//----- nvinfo : EIATTR_SW_WAR
	.align		4
.L_21:
        /*006c*/ 	.byte	0x04, 0x36
        /*006e*/ 	.short	(.L_23 - .L_22)
.L_22:
        /*0070*/ 	.word	0x00000008
.L_23:


//--------------------- .nv.callgraph             --------------------------
	.section	.nv.callgraph,"",@"SHT_CUDA_CALLGRAPH"
	.align	4
	.sectionentsize	8
	.align		4
        /*0000*/ 	.word	0x00000000
	.align		4
        /*0004*/ 	.word	0xffffffff
	.align		4
        /*0008*/ 	.word	0x00000000
	.align		4
        /*000c*/ 	.word	0xfffffffe
	.align		4
        /*0010*/ 	.word	0x00000000
	.align		4
        /*0014*/ 	.word	0xfffffffd
	.align		4
        /*0018*/ 	.word	0x00000000
	.align		4
        /*001c*/ 	.word	0xfffffffc


//--------------------- .text.triton_poi_fused_clone_0 --------------------------
	.section	.text.triton_poi_fused_clone_0,"ax",@progbits
	.align	128
        .global         triton_poi_fused_clone_0
        .type           triton_poi_fused_clone_0,@function
        .size           triton_poi_fused_clone_0,(.L_x_1 - triton_poi_fused_clone_0)
        .other          triton_poi_fused_clone_0,@"STO_CUDA_ENTRY STV_DEFAULT"
triton_poi_fused_clone_0:
.text.triton_poi_fused_clone_0:
[----:B------:R-:W0:Y:S02]  /*0000*/  LDC R1, c[0x0][0x28] ;  /* 0x00000a00ff017b82 */ /* 0x000e240000000800 */
[----:B------:R-:W1:Y:S01]  /*0010*/  S2R R0, SR_TID.X ;  /* 0x0000000000007919 */ /* 0x000e620000002100 */
[----:B------:R-:W2:Y:S01]  /*0020*/  LDC.64 R4, c[0x0][0x210] ;  /* 0x00008400ff047b82 */ /* 0x000ea20000000a00 */
[----:B------:R-:W-:Y:S01]  /*0030*/  CS2R R10, SRZ ;  /* 0x00000000000a7805 */ /* 0x000fe2000001ff00 */
[----:B------:R-:W-:Y:S01]  /*0040*/  ULDC.64 UR4, c[0x0][0x208] ;  /* 0x0000820000047ab9 */ /* 0x000fe20000000a00 */
[----:B------:R-:W3:Y:S01]  /*0050*/  S2R R9, SR_CTAID.X ;  /* 0x0000000000097919 */ /* 0x000ee20000002500 */
[----:B-1----:R-:W-:-:S05]  /*0060*/  IMAD.SHL.U32 R0, R0, 0x2, RZ ;  /* 0x0000000200007824 */ /* 0x002fca00078e00ff */
[----:B------:R-:W-:-:S05]  /*0070*/  LOP3.LUT R0, R0, 0x3e, RZ, 0xc0, !PT ;  /* 0x0000003e00007812 */ /* 0x000fca00078ec0ff */
[----:B---3--:R-:W-:-:S05]  /*0080*/  IMAD R9, R9, 0x40, R0 ;  /* 0x0000004009097824 */ /* 0x008fca00078e0200 */
[C---:B------:R-:W-:Y:S02]  /*0090*/  SHF.L.U32 R3, R9.reuse, 0x2, RZ ;  /* 0x0000000209037819 */ /* 0x040fe400000006ff */
[----:B------:R-:W-:Y:S02]  /*00a0*/  ISETP.GE.AND P0, PT, R9, 0x40, PT ;  /* 0x000000400900780c */ /* 0x000fe40003f06270 */
[----:B------:R-:W-:Y:S01]  /*00b0*/  IADD3 R7, R3, 0x4, RZ ;  /* 0x0000000403077810 */ /* 0x000fe20007ffe0ff */
[----:B--2---:R-:W-:-:S04]  /*00c0*/  IMAD.WIDE R2, R3, 0x4, R4 ;  /* 0x0000000403027825 */ /* 0x004fc800078e0204 */
[----:B------:R-:W-:Y:S02]  /*00d0*/  IMAD.WIDE R4, R7, 0x4, R4 ;  /* 0x0000000407047825 */ /* 0x000fe400078e0204 */
[----:B------:R-:W1:Y:S04]  /*00e0*/  LDC.64 R6, c[0x0][0x218] ;  /* 0x00008600ff067b82 */ /* 0x000e680000000a00 */
[----:B------:R2:W5:Y:S04]  /*00f0*/  @!P0 LDG.E.EL R10, desc[UR4][R2.64+0xc] ;  /* 0x00000c04020a8981 */ /* 0x000568000c2e1900 */
[----:B------:R2:W5:Y:S01]  /*0100*/  @!P0 LDG.E.EL R11, desc[UR4][R4.64+0xc] ;  /* 0x00000c04040b8981 */ /* 0x000562000c2e1900 */
[----:B-1----:R-:W-:Y:S01]  /*0110*/  IMAD.WIDE R6, R9, 0x4, R6 ;  /* 0x0000000409067825 */ /* 0x002fe200078e0206 */
[----:B--2---:R-:W-:Y:S06]  /*0120*/  @P0 EXIT ;  /* 0x000000000000094d */ /* 0x004fec0003800000 */
[----:B-----5:R-:W-:Y:S01]  /*0130*/  STG.E.64 desc[UR4][R6.64], R10 ;  /* 0x0000000a06007986 */ /* 0x020fe2000c101b04 */
[----:B------:R-:W-:Y:S05]  /*0140*/  EXIT ;  /* 0x000000000000794d */ /* 0x000fea0003800000 */
.L_x_0:
[----:B------:R-:W-:-:S00]  /*0150*/  BRA `(.L_x_0) ;  /* 0xfffffffc00fc7947 */ /* 0x000fc0000383ffff */
[----:B------:R-:W-:-:S00]  /*0160*/  NOP ;  /* 0x0000000000007918 */ /* 0x000fc00000000000 */
        /* <DEDUP_REMOVED lines=9> */
.L_x_1:


//--------------------- .nv.constant0.triton_poi_fused_clone_0 --------------------------
	.section	.nv.constant0.triton_poi_fused_clone_0,"a",@progbits
	.sectionflags	@""
	.align	4
.nv.constant0.triton_poi_fused_clone_0:
	.zero		548
